//
// Generated by NVIDIA NVVM Compiler
//
// Compiler Build ID: CL-36424714
// Cuda compilation tools, release 13.0, V13.0.88
// Based on NVVM 20.0.0
//

.version 9.0
.target sm_100
.address_size 64

	// .globl	_Z4testIyEvPT_
.global .align 4 .b8 d_error[4];

.visible .entry _Z4testIyEvPT_(
	.param .u64 .ptr .align 1 _Z4testIyEvPT__param_0
)
{
	.reg .b32 	%r<2>;
	.reg .b64 	%rd<8>;

	ld.param.u64 	%rd1, [_Z4testIyEvPT__param_0];
	cvta.to.global.u64 	%rd2, %rd1;
	mov.u32 	%r1, %tid.x;
	cvt.u64.u32 	%rd3, %r1;
	atom.global.add.u64 	%rd4, [%rd2], %rd3;
	atom.global.exch.b64 	%rd5, [%rd2+16], %rd3;
	add.s64 	%rd6, %rd3, -1;
	atom.relaxed.global.cas.b64 	%rd7, [%rd2+56], %rd6, %rd3;
	ret;

}
	// .globl	_Z4testIfEvPT_
.visible .entry _Z4testIfEvPT_(
	.param .u64 .ptr .align 1 _Z4testIfEvPT__param_0
)
{
	.reg .b32 	%r<4>;
	.reg .b32 	%f<3>;
	.reg .b64 	%rd<3>;

	ld.param.u64 	%rd1, [_Z4testIfEvPT__param_0];
	cvta.to.global.u64 	%rd2, %rd1;
	mov.u32 	%r1, %tid.x;
	cvt.rn.f32.u32 	%f1, %r1;
	atom.global.add.f32 	%f2, [%rd2], %f1;
	mov.b32 	%r2, %f1;
	atom.global.exch.b32 	%r3, [%rd2+8], %r2;
	ret;

}
	// .globl	_Z4testIdEvPT_
.visible .entry _Z4testIdEvPT_(
	.param .u64 .ptr .align 1 _Z4testIdEvPT__param_0
)
{
	.reg .b32 	%r<2>;
	.reg .b64 	%rd<3>;
	.reg .b64 	%fd<3>;

	ld.param.u64 	%rd1, [_Z4testIdEvPT__param_0];
	cvta.to.global.u64 	%rd2, %rd1;
	mov.u32 	%r1, %tid.x;
	cvt.rn.f64.u32 	%fd1, %r1;
	atom.global.add.f64 	%fd2, [%rd2], %fd1;
	ret;

}
	// .globl	_Z4testIiEvPT_
.visible .entry _Z4testIiEvPT_(
	.param .u64 .ptr .align 1 _Z4testIiEvPT__param_0
)
{
	.reg .pred 	%p<2>;
	.reg .b32 	%r<20>;
	.reg .b64 	%rd<3>;

	ld.param.u64 	%rd2, [_Z4testIiEvPT__param_0];
	cvta.to.global.u64 	%rd1, %rd2;
	mov.u32 	%r1, %tid.x;
	atom.global.add.u32 	%r5, [%rd1], %r1;
	neg.s32 	%r6, %r1;
	atom.global.add.u32 	%r7, [%rd1+4], %r6;
	atom.global.exch.b32 	%r8, [%rd1+8], %r1;
	atom.global.max.s32 	%r9, [%rd1+12], %r1;
	atom.global.min.s32 	%r10, [%rd1+16], %r1;
	atom.global.inc.u32 	%r11, [%rd1+20], %r1;
	atom.global.dec.u32 	%r12, [%rd1+24], %r1;
	add.s32 	%r13, %r1, -1;
	atom.relaxed.global.cas.b32 	%r14, [%rd1+28], %r13, %r1;
	ld.global.u32 	%r19, [%rd1+28];
$L__BB3_1:
	atom.relaxed.global.cas.b32 	%r4, [%rd1+28], %r19, %r15;
	setp.ne.s32 	%p1, %r19, %r4;
	mov.u32 	%r19, %r4;
	@%p1 bra 	$L__BB3_1;
	atom.global.and.b32 	%r16, [%rd1+32], %r1;
	atom.global.or.b32 	%r17, [%rd1+36], %r1;
	atom.global.xor.b32 	%r18, [%rd1+40], %r1;
	ret;

}
	// .globl	_Z4testIjEvPT_
.visible .entry _Z4testIjEvPT_(
	.param .u64 .ptr .align 1 _Z4testIjEvPT__param_0
)
{
	.reg .pred 	%p<2>;
	.reg .b32 	%r<20>;
	.reg .b64 	%rd<3>;

	ld.param.u64 	%rd2, [_Z4testIjEvPT__param_0];
	cvta.to.global.u64 	%rd1, %rd2;
	mov.u32 	%r1, %tid.x;
	atom.global.add.u32 	%r5, [%rd1], %r1;
	neg.s32 	%r6, %r1;
	atom.global.add.u32 	%r7, [%rd1+4], %r6;
	atom.global.exch.b32 	%r8, [%rd1+8], %r1;
	atom.global.max.u32 	%r9, [%rd1+12], %r1;
	atom.global.min.u32 	%r10, [%rd1+16], %r1;
	atom.global.inc.u32 	%r11, [%rd1+20], %r1;
	atom.global.dec.u32 	%r12, [%rd1+24], %r1;
	add.s32 	%r13, %r1, -1;
	atom.relaxed.global.cas.b32 	%r14, [%rd1+28], %r13, %r1;
	ld.global.u32 	%r19, [%rd1+28];
$L__BB4_1:
	atom.relaxed.global.cas.b32 	%r4, [%rd1+28], %r19, %r15;
	setp.ne.s32 	%p1, %r19, %r4;
	mov.u32 	%r19, %r4;
	@%p1 bra 	$L__BB4_1;
	atom.global.and.b32 	%r16, [%rd1+32], %r1;
	atom.global.or.b32 	%r17, [%rd1+36], %r1;
	atom.global.xor.b32 	%r18, [%rd1+40], %r1;
	ret;

}


// ===== COMPILED SASS (sm_100) =====

	.target	sm_100

	.elftype	@"ET_EXEC"


//--------------------- .note.nv.tkinfo           --------------------------
	.section	.note.nv.tkinfo,"",@"SHT_NOTE"
	.sectionflags	@"SHF_NOTE_NV_TKINFO"
	.tkinfo
        /*0018*/ 	.word	0x00000002
        /*0030*/ 	.string	""
        /*0030*/ 	.string	"ptxas"
        /*0030*/ 	.string	"Cuda compilation tools, release 13.0, V13.0.88"
        /*0030*/ 	.string	"Build cuda_13.0.r13.0/compiler.36424714_0"
        /*0030*/ 	.string	"-arch sm_100 -m 64 "



//--------------------- .note.nv.cuinfo           --------------------------
	.section	.note.nv.cuinfo,"",@"SHT_NOTE"
	.sectionflags	@"SHF_NOTE_NV_CUINFO"
        /*0018*/ 	.short	0x0002
        /*001a*/ 	.short	0x0064
        /*001c*/ 	.short	0x0082
	.zero		2


//--------------------- .nv.info                  --------------------------
	.section	.nv.info,"",@"SHT_CUDA_INFO"
	.align	4


	//----- nvinfo : EIATTR_REGCOUNT
	.align		4
        /*0000*/ 	.byte	0x04, 0x2f
        /*0002*/ 	.short	(.L_2 - .L_1)
	.align		4
.L_1:
        /*0004*/ 	.word	index@(_Z4testIyEvPT_)
        /*0008*/ 	.word	0x0000000e


	//----- nvinfo : EIATTR_FRAME_SIZE
	.align		4
.L_2:
        /*000c*/ 	.byte	0x04, 0x11
        /*000e*/ 	.short	(.L_4 - .L_3)
	.align		4
.L_3:
        /*0010*/ 	.word	index@(_Z4testIyEvPT_)
        /*0014*/ 	.word	0x00000000


	//----- nvinfo : EIATTR_REGCOUNT
	.align		4
.L_4:
        /*0018*/ 	.byte	0x04, 0x2f
        /*001a*/ 	.short	(.L_6 - .L_5)
	.align		4
.L_5:
        /*001c*/ 	.word	index@(_Z4testIfEvPT_)
        /*0020*/ 	.word	0x0000000a


	//----- nvinfo : EIATTR_FRAME_SIZE
	.align		4
.L_6:
        /*0024*/ 	.byte	0x04, 0x11
        /*0026*/ 	.short	(.L_8 - .L_7)
	.align		4
.L_7:
        /*0028*/ 	.word	index@(_Z4testIfEvPT_)
        /*002c*/ 	.word	0x00000000


	//----- nvinfo : EIATTR_REGCOUNT
	.align		4
.L_8:
        /*0030*/ 	.byte	0x04, 0x2f
        /*0032*/ 	.short	(.L_10 - .L_9)
	.align		4
.L_9:
        /*0034*/ 	.word	index@(_Z4testIdEvPT_)
        /*0038*/ 	.word	0x00000008


	//----- nvinfo : EIATTR_FRAME_SIZE
	.align		4
.L_10:
        /*003c*/ 	.byte	0x04, 0x11
        /*003e*/ 	.short	(.L_12 - .L_11)
	.align		4
.L_11:
        /*0040*/ 	.word	index@(_Z4testIdEvPT_)
        /*0044*/ 	.word	0x00000000


	//----- nvinfo : EIATTR_REGCOUNT
	.align		4
.L_12:
        /*0048*/ 	.byte	0x04, 0x2f
        /*004a*/ 	.short	(.L_14 - .L_13)
	.align		4
.L_13:
        /*004c*/ 	.word	index@(_Z4testIiEvPT_)
        /*0050*/ 	.word	0x00000012


	//----- nvinfo : EIATTR_FRAME_SIZE
	.align		4
.L_14:
        /*0054*/ 	.byte	0x04, 0x11
        /*0056*/ 	.short	(.L_16 - .L_15)
	.align		4
.L_15:
        /*0058*/ 	.word	index@(_Z4testIiEvPT_)
        /*005c*/ 	.word	0x00000000


	//----- nvinfo : EIATTR_REGCOUNT
	.align		4
.L_16:
        /*0060*/ 	.byte	0x04, 0x2f
        /*0062*/ 	.short	(.L_18 - .L_17)
	.align		4
.L_17:
        /*0064*/ 	.word	index@(_Z4testIjEvPT_)
        /*0068*/ 	.word	0x00000012


	//----- nvinfo : EIATTR_FRAME_SIZE
	.align		4
.L_18:
        /*006c*/ 	.byte	0x04, 0x11
        /*006e*/ 	.short	(.L_20 - .L_19)
	.align		4
.L_19:
        /*0070*/ 	.word	index@(_Z4testIjEvPT_)
        /*0074*/ 	.word	0x00000000


	//----- nvinfo : EIATTR_MIN_STACK_SIZE
	.align		4
.L_20:
        /*0078*/ 	.byte	0x04, 0x12
        /*007a*/ 	.short	(.L_22 - .L_21)
	.align		4
.L_21:
        /*007c*/ 	.word	index@(_Z4testIjEvPT_)
        /*0080*/ 	.word	0x00000000


	//----- nvinfo : EIATTR_MIN_STACK_SIZE
	.align		4
.L_22:
        /*0084*/ 	.byte	0x04, 0x12
        /*0086*/ 	.short	(.L_24 - .L_23)
	.align		4
.L_23:
        /*0088*/ 	.word	index@(_Z4testIiEvPT_)
        /*008c*/ 	.word	0x00000000


	//----- nvinfo : EIATTR_MIN_STACK_SIZE
	.align		4
.L_24:
        /*0090*/ 	.byte	0x04, 0x12
        /*0092*/ 	.short	(.L_26 - .L_25)
	.align		4
.L_25:
        /*0094*/ 	.word	index@(_Z4testIdEvPT_)
        /*0098*/ 	.word	0x00000000


	//----- nvinfo : EIATTR_MIN_STACK_SIZE
	.align		4
.L_26:
        /*009c*/ 	.byte	0x04, 0x12
        /*009e*/ 	.short	(.L_28 - .L_27)
	.align		4
.L_27:
        /*00a0*/ 	.word	index@(_Z4testIfEvPT_)
        /*00a4*/ 	.word	0x00000000


	//----- nvinfo : EIATTR_MIN_STACK_SIZE
	.align		4
.L_28:
        /*00a8*/ 	.byte	0x04, 0x12
        /*00aa*/ 	.short	(.L_30 - .L_29)
	.align		4
.L_29:
        /*00ac*/ 	.word	index@(_Z4testIyEvPT_)
        /*00b0*/ 	.word	0x00000000
.L_30:


//--------------------- .nv.compat                --------------------------
	.section	.nv.compat,"",@"SHT_CUDA_COMPAT_INFO"
	.align	4
        /*0000*/ 	.byte	0x02, 0x09, 0x00, 0x00, 0x02, 0x02, 0x01, 0x00, 0x02, 0x05, 0x05, 0x00, 0x03, 0x07, 0x01, 0x01
        /*0010*/ 	.byte	0x02, 0x03, 0x00, 0x00, 0x02, 0x06, 0x01, 0x00, 0x04, 0x0b, 0x08, 0x00, 0x09, 0x00, 0x00, 0x00
        /*0020*/ 	.byte	0x00, 0x00, 0x00, 0x00


//--------------------- .nv.info._Z4testIjEvPT_   --------------------------
	.section	.nv.info._Z4testIjEvPT_,"",@"SHT_CUDA_INFO"
	.sectionflags	@""
	.align	4


	//----- nvinfo : EIATTR_CUDA_API_VERSION
	.align		4
        /*0000*/ 	.byte	0x04, 0x37
        /*0002*/ 	.short	(.L_32 - .L_31)
.L_31:
        /*0004*/ 	.word	0x00000082


	//----- nvinfo : EIATTR_KPARAM_INFO
	.align		4
.L_32:
        /*0008*/ 	.byte	0x04, 0x17
        /*000a*/ 	.short	(.L_34 - .L_33)
.L_33:
        /*000c*/ 	.word	0x00000000
        /*0010*/ 	.short	0x0000
        /*0012*/ 	.short	0x0000
        /*0014*/ 	.byte	0x00, 0xf5, 0x21, 0x00


	//----- nvinfo : EIATTR_SPARSE_MMA_MASK
	.align		4
.L_34:
        /*0018*/ 	.byte	0x03, 0x50
        /*001a*/ 	.short	0x0000


	//----- nvinfo : EIATTR_MAXREG_COUNT
	.align		4
        /*001c*/ 	.byte	0x03, 0x1b
        /*001e*/ 	.short	0x00ff


	//----- nvinfo : EIATTR_MERCURY_ISA_VERSION
	.align		4
        /*0020*/ 	.byte	0x03, 0x5f
        /*0022*/ 	.short	0x0101


	//----- nvinfo : EIATTR_INT_WARP_WIDE_INSTR_OFFSETS
	.align		4
        /*0024*/ 	.byte	0x04, 0x31
        /*0026*/ 	.short	(.L_36 - .L_35)


	//   ....[0]....
.L_35:
        /*0028*/ 	.word	0x00000050


	//   ....[1]....
        /*002c*/ 	.word	0x000000b0


	//   ....[2]....
        /*0030*/ 	.word	0x000000c0


	//   ....[3]....
        /*0034*/ 	.word	0x000000d0


	//   ....[4]....
        /*0038*/ 	.word	0x00000100


	//   ....[5]....
        /*003c*/ 	.word	0x00000270


	//   ....[6]....
        /*0040*/ 	.word	0x00000280


	//   ....[7]....
        /*0044*/ 	.word	0x000002a0


	//   ....[8]....
        /*0048*/ 	.word	0x000002c0


	//----- nvinfo : EIATTR_VRC_CTA_INIT_COUNT
	.align		4
.L_36:
        /*004c*/ 	.byte	0x02, 0x4a
	.zero		1
	.zero		1


	//----- nvinfo : EIATTR_EXIT_INSTR_OFFSETS
	.align		4
        /*0050*/ 	.byte	0x04, 0x1c
        /*0052*/ 	.short	(.L_38 - .L_37)


	//   ....[0]....
.L_37:
        /*0054*/ 	.word	0x00000330


	//----- nvinfo : EIATTR_CRS_STACK_SIZE
	.align		4
.L_38:
        /*0058*/ 	.byte	0x04, 0x1e
        /*005a*/ 	.short	(.L_40 - .L_39)
.L_39:
        /*005c*/ 	.word	0x00000000


	//----- nvinfo : EIATTR_CBANK_PARAM_SIZE
	.align		4
.L_40:
        /*0060*/ 	.byte	0x03, 0x19
        /*0062*/ 	.short	0x0008


	//----- nvinfo : EIATTR_PARAM_CBANK
	.align		4
        /*0064*/ 	.byte	0x04, 0x0a
        /*0066*/ 	.short	(.L_42 - .L_41)
	.align		4
.L_41:
        /*0068*/ 	.word	index@(.nv.constant0._Z4testIjEvPT_)
        /*006c*/ 	.short	0x0380
        /*006e*/ 	.short	0x0008


	//----- nvinfo : EIATTR_SW_WAR
	.align		4
.L_42:
        /*0070*/ 	.byte	0x04, 0x36
        /*0072*/ 	.short	(.L_44 - .L_43)
.L_43:
        /*0074*/ 	.word	0x00000008
.L_44:


//--------------------- .nv.info._Z4testIiEvPT_   --------------------------
	.section	.nv.info._Z4testIiEvPT_,"",@"SHT_CUDA_INFO"
	.sectionflags	@""
	.align	4


	//----- nvinfo : EIATTR_CUDA_API_VERSION
	.align		4
        /*0000*/ 	.byte	0x04, 0x37
        /*0002*/ 	.short	(.L_46 - .L_45)
.L_45:
        /*0004*/ 	.word	0x00000082


	//----- nvinfo : EIATTR_KPARAM_INFO
	.align		4
.L_46:
        /*0008*/ 	.byte	0x04, 0x17
        /*000a*/ 	.short	(.L_48 - .L_47)
.L_47:
        /*000c*/ 	.word	0x00000000
        /*0010*/ 	.short	0x0000
        /*0012*/ 	.short	0x0000
        /*0014*/ 	.byte	0x00, 0xf5, 0x21, 0x00


	//----- nvinfo : EIATTR_SPARSE_MMA_MASK
	.align		4
.L_48:
        /*0018*/ 	.byte	0x03, 0x50
        /*001a*/ 	.short	0x0000


	//----- nvinfo : EIATTR_MAXREG_COUNT
	.align		4
        /*001c*/ 	.byte	0x03, 0x1b
        /*001e*/ 	.short	0x00ff


	//----- nvinfo : EIATTR_MERCURY_ISA_VERSION
	.align		4
        /*0020*/ 	.byte	0x03, 0x5f
        /*0022*/ 	.short	0x0101


	//----- nvinfo : EIATTR_INT_WARP_WIDE_INSTR_OFFSETS
	.align		4
        /*0024*/ 	.byte	0x04, 0x31
        /*0026*/ 	.short	(.L_50 - .L_49)


	//   ....[0]....
.L_49:
        /*0028*/ 	.word	0x00000050


	//   ....[1]....
        /*002c*/ 	.word	0x000000b0


	//   ....[2]....
        /*0030*/ 	.word	0x000000c0


	//   ....[3]....
        /*0034*/ 	.word	0x000000d0


	//   ....[4]....
        /*0038*/ 	.word	0x00000100


	//   ....[5]....
        /*003c*/ 	.word	0x00000270


	//   ....[6]....
        /*0040*/ 	.word	0x00000280


	//   ....[7]....
        /*0044*/ 	.word	0x000002a0


	//   ....[8]....
        /*0048*/ 	.word	0x000002c0


	//----- nvinfo : EIATTR_VRC_CTA_INIT_COUNT
	.align		4
.L_50:
        /*004c*/ 	.byte	0x02, 0x4a
	.zero		1
	.zero		1


	//----- nvinfo : EIATTR_EXIT_INSTR_OFFSETS
	.align		4
        /*0050*/ 	.byte	0x04, 0x1c
        /*0052*/ 	.short	(.L_52 - .L_51)


	//   ....[0]....
.L_51:
        /*0054*/ 	.word	0x00000330


	//----- nvinfo : EIATTR_CRS_STACK_SIZE
	.align		4
.L_52:
        /*0058*/ 	.byte	0x04, 0x1e
        /*005a*/ 	.short	(.L_54 - .L_53)
.L_53:
        /*005c*/ 	.word	0x00000000


	//----- nvinfo : EIATTR_CBANK_PARAM_SIZE
	.align		4
.L_54:
        /*0060*/ 	.byte	0x03, 0x19
        /*0062*/ 	.short	0x0008


	//----- nvinfo : EIATTR_PARAM_CBANK
	.align		4
        /*0064*/ 	.byte	0x04, 0x0a
        /*0066*/ 	.short	(.L_56 - .L_55)
	.align		4
.L_55:
        /*0068*/ 	.word	index@(.nv.constant0._Z4testIiEvPT_)
        /*006c*/ 	.short	0x0380
        /*006e*/ 	.short	0x0008


	//----- nvinfo : EIATTR_SW_WAR
	.align		4
.L_56:
        /*0070*/ 	.byte	0x04, 0x36
        /*0072*/ 	.short	(.L_58 - .L_57)
.L_57:
        /*0074*/ 	.word	0x00000008
.L_58:


//--------------------- .nv.info._Z4testIdEvPT_   --------------------------
	.section	.nv.info._Z4testIdEvPT_,"",@"SHT_CUDA_INFO"
	.sectionflags	@""
	.align	4


	//----- nvinfo : EIATTR_CUDA_API_VERSION
	.align		4
        /*0000*/ 	.byte	0x04, 0x37
        /*0002*/ 	.short	(.L_60 - .L_59)
.L_59:
        /*0004*/ 	.word	0x00000082


	//----- nvinfo : EIATTR_KPARAM_INFO
	.align		4
.L_60:
        /*0008*/ 	.byte	0x04, 0x17
        /*000a*/ 	.short	(.L_62 - .L_61)
.L_61:
        /*000c*/ 	.word	0x00000000
        /*0010*/ 	.short	0x0000
        /*0012*/ 	.short	0x0000
        /*0014*/ 	.byte	0x00, 0xf5, 0x21, 0x00


	//----- nvinfo : EIATTR_SPARSE_MMA_MASK
	.align		4
.L_62:
        /*0018*/ 	.byte	0x03, 0x50
        /*001a*/ 	.short	0x0000


	//----- nvinfo : EIATTR_MAXREG_COUNT
	.align		4
        /*001c*/ 	.byte	0x03, 0x1b
        /*001e*/ 	.short	0x00ff


	//----- nvinfo : EIATTR_MERCURY_ISA_VERSION
	.align		4
        /*0020*/ 	.byte	0x03, 0x5f
        /*0022*/ 	.short	0x0101


	//----- nvinfo : EIATTR_VRC_CTA_INIT_COUNT
	.align		4
        /*0024*/ 	.byte	0x02, 0x4a
	.zero		1
	.zero		1


	//----- nvinfo : EIATTR_EXIT_INSTR_OFFSETS
	.align		4
        /*0028*/ 	.byte	0x04, 0x1c
        /*002a*/ 	.short	(.L_64 - .L_63)


	//   ....[0]....
.L_63:
        /*002c*/ 	.word	0x00000060


	//----- nvinfo : EIATTR_CBANK_PARAM_SIZE
	.align		4
.L_64:
        /*0030*/ 	.byte	0x03, 0x19
        /*0032*/ 	.short	0x0008


	//----- nvinfo : EIATTR_PARAM_CBANK
	.align		4
        /*0034*/ 	.byte	0x04, 0x0a
        /*0036*/ 	.short	(.L_66 - .L_65)
	.align		4
.L_65:
        /*0038*/ 	.word	index@(.nv.constant0._Z4testIdEvPT_)
        /*003c*/ 	.short	0x0380
        /*003e*/ 	.short	0x0008


	//----- nvinfo : EIATTR_SW_WAR
	.align		4
.L_66:
        /*0040*/ 	.byte	0x04, 0x36
        /*0042*/ 	.short	(.L_68 - .L_67)
.L_67:
        /*0044*/ 	.word	0x00000008
.L_68:


//--------------------- .nv.info._Z4testIfEvPT_   --------------------------
	.section	.nv.info._Z4testIfEvPT_,"",@"SHT_CUDA_INFO"
	.sectionflags	@""
	.align	4


	//----- nvinfo : EIATTR_CUDA_API_VERSION
	.align		4
        /*0000*/ 	.byte	0x04, 0x37
        /*0002*/ 	.short	(.L_70 - .L_69)
.L_69:
        /*0004*/ 	.word	0x00000082


	//----- nvinfo : EIATTR_KPARAM_INFO
	.align		4
.L_70:
        /*0008*/ 	.byte	0x04, 0x17
        /*000a*/ 	.short	(.L_72 - .L_71)
.L_71:
        /*000c*/ 	.word	0x00000000
        /*0010*/ 	.short	0x0000
        /*0012*/ 	.short	0x0000
        /*0014*/ 	.byte	0x00, 0xf5, 0x21, 0x00


	//----- nvinfo : EIATTR_SPARSE_MMA_MASK
	.align		4
.L_72:
        /*0018*/ 	.byte	0x03, 0x50
        /*001a*/ 	.short	0x0000


	//----- nvinfo : EIATTR_MAXREG_COUNT
	.align		4
        /*001c*/ 	.byte	0x03, 0x1b
        /*001e*/ 	.short	0x00ff


	//----- nvinfo : EIATTR_MERCURY_ISA_VERSION
	.align		4
        /*0020*/ 	.byte	0x03, 0x5f
        /*0022*/ 	.short	0x0101


	//----- nvinfo : EIATTR_VRC_CTA_INIT_COUNT
	.align		4
        /*0024*/ 	.byte	0x02, 0x4a
	.zero		1
	.zero		1


	//----- nvinfo : EIATTR_EXIT_INSTR_OFFSETS
	.align		4
        /*0028*/ 	.byte	0x04, 0x1c
        /*002a*/ 	.short	(.L_74 - .L_73)


	//   ....[0]....
.L_73:
        /*002c*/ 	.word	0x000000c0


	//----- nvinfo : EIATTR_CBANK_PARAM_SIZE
	.align		4
.L_74:
        /*0030*/ 	.byte	0x03, 0x19
        /*0032*/ 	.short	0x0008


	//----- nvinfo : EIATTR_PARAM_CBANK
	.align		4
        /*0034*/ 	.byte	0x04, 0x0a
        /*0036*/ 	.short	(.L_76 - .L_75)
	.align		4
.L_75:
        /*0038*/ 	.word	index@(.nv.constant0._Z4testIfEvPT_)
        /*003c*/ 	.short	0x0380
        /*003e*/ 	.short	0x0008


	//----- nvinfo : EIATTR_SW_WAR
	.align		4
.L_76:
        /*0040*/ 	.byte	0x04, 0x36
        /*0042*/ 	.short	(.L_78 - .L_77)
.L_77:
        /*0044*/ 	.word	0x00000008
.L_78:


//--------------------- .nv.info._Z4testIyEvPT_   --------------------------
	.section	.nv.info._Z4testIyEvPT_,"",@"SHT_CUDA_INFO"
	.sectionflags	@""
	.align	4


	//----- nvinfo : EIATTR_CUDA_API_VERSION
	.align		4
        /*0000*/ 	.byte	0x04, 0x37
        /*0002*/ 	.short	(.L_80 - .L_79)
.L_79:
        /*0004*/ 	.word	0x00000082


	//----- nvinfo : EIATTR_KPARAM_INFO
	.align		4
.L_80:
        /*0008*/ 	.byte	0x04, 0x17
        /*000a*/ 	.short	(.L_82 - .L_81)
.L_81:
        /*000c*/ 	.word	0x00000000
        /*0010*/ 	.short	0x0000
        /*0012*/ 	.short	0x0000
        /*0014*/ 	.byte	0x00, 0xf5, 0x21, 0x00


	//----- nvinfo : EIATTR_SPARSE_MMA_MASK
	.align		4
.L_82:
        /*0018*/ 	.byte	0x03, 0x50
        /*001a*/ 	.short	0x0000


	//----- nvinfo : EIATTR_MAXREG_COUNT
	.align		4
        /*001c*/ 	.byte	0x03, 0x1b
        /*001e*/ 	.short	0x00ff


	//----- nvinfo : EIATTR_MERCURY_ISA_VERSION
	.align		4
        /*0020*/ 	.byte	0x03, 0x5f
        /*0022*/ 	.short	0x0101


	//----- nvinfo : EIATTR_VRC_CTA_INIT_COUNT
	.align		4
        /*0024*/ 	.byte	0x02, 0x4a
	.zero		1
	.zero		1


	//----- nvinfo : EIATTR_EXIT_INSTR_OFFSETS
	.align		4
        /*0028*/ 	.byte	0x04, 0x1c
        /*002a*/ 	.short	(.L_84 - .L_83)


	//   ....[0]....
.L_83:
        /*002c*/ 	.word	0x000000f0


	//----- nvinfo : EIATTR_CBANK_PARAM_SIZE
	.align		4
.L_84:
        /*0030*/ 	.byte	0x03, 0x19
        /*0032*/ 	.short	0x0008


	//----- nvinfo : EIATTR_PARAM_CBANK
	.align		4
        /*0034*/ 	.byte	0x04, 0x0a
        /*0036*/ 	.short	(.L_86 - .L_85)
	.align		4
.L_85:
        /*0038*/ 	.word	index@(.nv.constant0._Z4testIyEvPT_)
        /*003c*/ 	.short	0x0380
        /*003e*/ 	.short	0x0008


	//----- nvinfo : EIATTR_SW_WAR
	.align		4
.L_86:
        /*0040*/ 	.byte	0x04, 0x36
        /*0042*/ 	.short	(.L_88 - .L_87)
.L_87:
        /*0044*/ 	.word	0x00000008
.L_88:


//--------------------- .nv.callgraph             --------------------------
	.section	.nv.callgraph,"",@"SHT_CUDA_CALLGRAPH"
	.align	4
	.sectionentsize	8
	.align		4
        /*0000*/ 	.word	0x00000000
	.align		4
        /*0004*/ 	.word	0xffffffff
	.align		4
        /*0008*/ 	.word	0x00000000
	.align		4
        /*000c*/ 	.word	0xfffffffe
	.align		4
        /*0010*/ 	.word	0x00000000
	.align		4
        /*0014*/ 	.word	0xfffffffd
	.align		4
        /*0018*/ 	.word	0x00000000
	.align		4
        /*001c*/ 	.word	0xfffffffc


//--------------------- .nv.constant4             --------------------------
	.section	.nv.constant4,"a",@progbits
	.align	8
	.align		8
.nv.constant4:
        /*0000*/ 	.dword	d_error


//--------------------- .text._Z4testIjEvPT_      --------------------------
	.section	.text._Z4testIjEvPT_,"ax",@progbits
	.align	128
        .global         _Z4testIjEvPT_
        .type           _Z4testIjEvPT_,@function
        .size           _Z4testIjEvPT_,(.L_x_9 - _Z4testIjEvPT_)
        .other          _Z4testIjEvPT_,@"STO_CUDA_ENTRY STV_DEFAULT"
_Z4testIjEvPT_:
.text._Z4testIjEvPT_:
[----:B------:R-:W-:Y:S01]  /*0000*/  LDC R1, c[0x0][0x37c] ;  /* 0x0000df00ff017b82 */ /* 0x000fe20000000800 */
[----:B------:R-:W0:Y:S01]  /*0010*/  S2R R7, SR_TID.X ;  /* 0x0000000000077919 */ /* 0x000e220000002100 */
[----:B------:R-:W1:Y:S06]  /*0020*/  LDCU.64 UR6, c[0x0][0x380] ;  /* 0x00007000ff0677ac */ /* 0x000e6c0008000a00 */
[----:B------:R-:W2:Y:S01]  /*0030*/  LDC.64 R2, c[0x0][0x380] ;  /* 0x0000e000ff027b82 */ /* 0x000ea20000000a00 */
[----:B------:R-:W3:Y:S01]  /*0040*/  S2R R8, SR_LANEID ;  /* 0x0000000000087919 */ /* 0x000ee20000000000 */
[----:B------:R-:W-:Y:S01]  /*0050*/  VOTEU.ANY UR4, UPT, PT ;  /* 0x0000000000047886 */ /* 0x000fe200038e0100 */
[----:B------:R-:W2:Y:S01]  /*0060*/  LDCU.64 UR8, c[0x0][0x358] ;  /* 0x00006b00ff0877ac */ /* 0x000ea20008000a00 */
[----:B------:R-:W-:-:S02]  /*0070*/  UFLO.U32 UR4, UR4 ;  /* 0x00000004000472bd */ /* 0x000fc400080e0000 */
[----:B-1----:R-:W-:-:S06]  /*0080*/  UIADD3 UR5, UP0, UPT, UR6, 0x4, URZ ;  /* 0x0000000406057890 */ /* 0x002fcc000ff1e0ff */
[----:B------:R-:W-:Y:S01]  /*0090*/  MOV R4, UR5 ;  /* 0x0000000500047c02 */ /* 0x000fe20008000f00 */
[----:B0-----:R-:W-:Y:S01]  /*00a0*/  IMAD.MOV R0, RZ, RZ, -R7 ;  /* 0x000000ffff007224 */ /* 0x001fe200078e0a07 */
[----:B------:R-:W0:Y:S01]  /*00b0*/  REDUX.SUM UR10, R7 ;  /* 0x00000000070a73c4 */ /* 0x000e22000000c000 */
[C---:B------:R-:W-:Y:S02]  /*00c0*/  CREDUX.MAX UR6, R7.reuse ;  /* 0x00000000070672cc */ /* 0x040fe40000000000 */
[----:B------:R-:W-:Y:S02]  /*00d0*/  CREDUX.MIN UR12, R7 ;  /* 0x00000000070c72cc */ /* 0x000fe40000008000 */
[----:B---3--:R-:W-:Y:S01]  /*00e0*/  ISETP.EQ.U32.AND P0, PT, R8, UR4, PT ;  /* 0x0000000408007c0c */ /* 0x008fe2000bf02070 */
[----:B------:R-:W-:Y:S02]  /*00f0*/  UIADD3.X UR4, UPT, UPT, URZ, UR7, URZ, UP0, !UPT ;  /* 0x00000007ff047290 */ /* 0x000fe400087fe4ff */
[----:B------:R-:W1:Y:S04]  /*0100*/  REDUX.SUM UR11, R0 ;  /* 0x00000000000b73c4 */ /* 0x000e68000000c000 */
[----:B------:R-:W-:-:S02]  /*0110*/  IMAD.U32 R5, RZ, RZ, UR4 ;  /* 0x00000004ff057e24 */ /* 0x000fc4000f8e00ff */
[----:B------:R-:W-:Y:S02]  /*0120*/  MOV R13, UR6 ;  /* 0x00000006000d7c02 */ /* 0x000fe40008000f00 */
[----:B------:R-:W-:Y:S01]  /*0130*/  IMAD.U32 R15, RZ, RZ, UR12 ;  /* 0x0000000cff0f7e24 */ /* 0x000fe2000f8e00ff */
[----:B------:R-:W-:Y:S01]  /*0140*/  IADD3 R6, PT, PT, R7, -0x1, RZ ;  /* 0xffffffff07067810 */ /* 0x000fe20007ffe0ff */
[----:B0-----:R-:W-:-:S05]  /*0150*/  IMAD.U32 R9, RZ, RZ, UR10 ;  /* 0x0000000aff097e24 */ /* 0x001fca000f8e00ff */
[----:B--2---:R0:W-:Y:S01]  /*0160*/  @P0 REDG.E.ADD.STRONG.GPU desc[UR8][R2.64], R9 ;  /* 0x000000090200098e */ /* 0x0041e2000c12e108 */
[----:B-1----:R-:W-:-:S05]  /*0170*/  IMAD.U32 R11, RZ, RZ, UR11 ;  /* 0x0000000bff0b7e24 */ /* 0x002fca000f8e00ff */
[----:B------:R1:W-:Y:S04]  /*0180*/  @P0 REDG.E.ADD.STRONG.GPU desc[UR8][R4.64], R11 ;  /* 0x0000000b0400098e */ /* 0x0003e8000c12e108 */
[----:B------:R1:W5:Y:S04]  /*0190*/  ATOMG.E.EXCH.STRONG.GPU PT, RZ, desc[UR8][R4.64+0x4], R7 ;  /* 0x8000040704ff79a8 */ /* 0x000368000c1ef108 */
[----:B------:R1:W-:Y:S04]  /*01a0*/  @P0 REDG.E.MAX.STRONG.GPU desc[UR8][R4.64+0x8], R13 ;  /* 0x0000080d0400098e */ /* 0x0003e8000d12e108 */
[----:B------:R1:W-:Y:S04]  /*01b0*/  @P0 REDG.E.MIN.STRONG.GPU desc[UR8][R4.64+0xc], R15 ;  /* 0x00000c0f0400098e */ /* 0x0003e8000c92e108 */
[----:B------:R1:W-:Y:S04]  /*01c0*/  REDG.E.INC.STRONG.GPU desc[UR8][R4.64+0x10], R7 ;  /* 0x000010070400798e */ /* 0x0003e8000d92e108 */
[----:B------:R1:W-:Y:S04]  /*01d0*/  REDG.E.DEC.STRONG.GPU desc[UR8][R4.64+0x14], R7 ;  /* 0x000014070400798e */ /* 0x0003e8000e12e108 */
[----:B------:R1:W5:Y:S04]  /*01e0*/  ATOMG.E.CAS.STRONG.GPU PT, RZ, [R4+0x18], R6, R7 ;  /* 0x0000180604ff73a9 */ /* 0x00036800001ee107 */
[----:B0-----:R1:W5:Y:S01]  /*01f0*/  LDG.E R2, desc[UR8][R2.64+0x1c] ;  /* 0x00001c0802027981 */ /* 0x001362000c1e1900 */
[----:B------:R-:W-:Y:S01]  /*0200*/  BSSY B0, `(.L_x_0) ;  /* 0x0000006000007945 */ /* 0x000fe20003800000 */
.L_x_1:
[----:B------:R-:W-:Y:S05]  /*0210*/  YIELD ;  /* 0x0000000000007946 */ /* 0x000fea0003800000 */
[----:B-1---5:R-:W2:Y:S02]  /*0220*/  ATOMG.E.CAS.STRONG.GPU PT, R3, [R4+0x18], R2, R3 ;  /* 0x00001802040373a9 */ /* 0x022ea400001ee103 */
[----:B--2---:R-:W-:Y:S01]  /*0230*/  ISETP.NE.AND P0, PT, R2, R3, PT ;  /* 0x000000030200720c */ /* 0x004fe20003f05270 */
[----:B------:R-:W-:-:S12]  /*0240*/  IMAD.MOV.U32 R2, RZ, RZ, R3 ;  /* 0x000000ffff027224 */ /* 0x000fd800078e0003 */
[----:B------:R-:W-:Y:S05]  /*0250*/  @P0 BRA `(.L_x_1) ;  /* 0xfffffffc00ec0947 */ /* 0x000fea000383ffff */
[----:B------:R-:W-:Y:S05]  /*0260*/  BSYNC B0 ;  /* 0x0000000000007941 */ /* 0x000fea0003800000 */
.L_x_0:
[----:B------:R-:W0:Y:S01]  /*0270*/  REDUX UR5, R7 ;  /* 0x00000000070573c4 */ /* 0x000e220000000000 */
[----:B------:R-:W-:Y:S02]  /*0280*/  VOTEU.ANY UR4, UPT, PT ;  /* 0x0000000000047886 */ /* 0x000fe400038e0100 */
[----:B------:R-:W-:-:S05]  /*0290*/  UFLO.U32 UR4, UR4 ;  /* 0x00000004000472bd */ /* 0x000fca00080e0000 */
[----:B------:R-:W1:Y:S01]  /*02a0*/  REDUX.OR UR6, R7 ;  /* 0x00000000070673c4 */ /* 0x000e620000004000 */
[----:B------:R-:W-:-:S07]  /*02b0*/  ISETP.EQ.U32.AND P0, PT, R8, UR4, PT ;  /* 0x0000000408007c0c */ /* 0x000fce000bf02070 */
[----:B------:R-:W2:Y:S01]  /*02c0*/  REDUX.XOR UR7, R7 ;  /* 0x00000000070773c4 */ /* 0x000ea20000008000 */
[----:B0-----:R-:W-:-:S05]  /*02d0*/  MOV R3, UR5 ;  /* 0x0000000500037c02 */ /* 0x001fca0008000f00 */
[----:B------:R-:W-:Y:S01]  /*02e0*/  @P0 REDG.E.AND.STRONG.GPU desc[UR8][R4.64+0x1c], R3 ;  /* 0x00001c030400098e */ /* 0x000fe2000e92e108 */
[----:B-1----:R-:W-:-:S05]  /*02f0*/  IMAD.U32 R9, RZ, RZ, UR6 ;  /* 0x00000006ff097e24 */ /* 0x002fca000f8e00ff */
[----:B------:R-:W-:Y:S01]  /*0300*/  @P0 REDG.E.OR.STRONG.GPU desc[UR8][R4.64+0x20], R9 ;  /* 0x000020090400098e */ /* 0x000fe2000f12e108 */
[----:B--2---:R-:W-:-:S05]  /*0310*/  MOV R11, UR7 ;  /* 0x00000007000b7c02 */ /* 0x004fca0008000f00 */
[----:B------:R-:W-:Y:S01]  /*0320*/  @P0 REDG.E.XOR.STRONG.GPU desc[UR8][R4.64+0x24], R11 ;  /* 0x0000240b0400098e */ /* 0x000fe2000f92e108 */
[----:B------:R-:W-:Y:S05]  /*0330*/  EXIT ;  /* 0x000000000000794d */ /* 0x000fea0003800000 */
.L_x_2:
[----:B------:R-:W-:-:S00]  /*0340*/  BRA `(.L_x_2) ;  /* 0xfffffffc00fc7947 */ /* 0x000fc0000383ffff */
[----:B------:R-:W-:-:S00]  /*0350*/  NOP ;  /* 0x0000000000007918 */ /* 0x000fc00000000000 */
        /* <DEDUP_REMOVED lines=10> */
.L_x_9:


//--------------------- .text._Z4testIiEvPT_      --------------------------
	.section	.text._Z4testIiEvPT_,"ax",@progbits
	.align	128
        .global         _Z4testIiEvPT_
        .type           _Z4testIiEvPT_,@function
        .size           _Z4testIiEvPT_,(.L_x_10 - _Z4testIiEvPT_)
        .other          _Z4testIiEvPT_,@"STO_CUDA_ENTRY STV_DEFAULT"
_Z4testIiEvPT_:
.text._Z4testIiEvPT_:
        /* <DEDUP_REMOVED lines=12> */
[C---:B------:R-:W-:Y:S02]  /*00c0*/  CREDUX.MAX.S32 UR6, R7.reuse ;  /* 0x00000000070672cc */ /* 0x040fe40000000200 */
[----:B------:R-:W-:Y:S02]  /*00d0*/  CREDUX.MIN.S32 UR12, R7 ;  /* 0x00000000070c72cc */ /* 0x000fe40000008200 */
        /* <DEDUP_REMOVED lines=12> */
[----:B------:R1:W-:Y:S04]  /*01a0*/  @P0 REDG.E.MAX.S32.STRONG.GPU desc[UR8][R4.64+0x8], R13 ;  /* 0x0000080d0400098e */ /* 0x0003e8000d12e308 */
[----:B------:R1:W-:Y:S04]  /*01b0*/  @P0 REDG.E.MIN.S32.STRONG.GPU desc[UR8][R4.64+0xc], R15 ;  /* 0x00000c0f0400098e */ /* 0x0003e8000c92e308 */
[----:B------:R1:W-:Y:S04]  /*01c0*/  REDG.E.INC.STRONG.GPU desc[UR8][R4.64+0x10], R7 ;  /* 0x000010070400798e */ /* 0x0003e8000d92e108 */
[----:B------:R1:W-:Y:S04]  /*01d0*/  REDG.E.DEC.STRONG.GPU desc[UR8][R4.64+0x14], R7 ;  /* 0x000014070400798e */ /* 0x0003e8000e12e108 */
[----:B------:R1:W5:Y:S04]  /*01e0*/  ATOMG.E.CAS.STRONG.GPU PT, RZ, [R4+0x18], R6, R7 ;  /* 0x0000180604ff73a9 */ /* 0x00036800001ee107 */
[----:B0-----:R1:W5:Y:S01]  /*01f0*/  LDG.E R2, desc[UR8][R2.64+0x1c] ;  /* 0x00001c0802027981 */ /* 0x001362000c1e1900 */
[----:B------:R-:W-:Y:S01]  /*0200*/  BSSY B0, `(.L_x_3) ;  /* 0x0000006000007945 */ /* 0x000fe20003800000 */
.L_x_4:
[----:B------:R-:W-:Y:S05]  /*0210*/  YIELD ;  /* 0x0000000000007946 */ /* 0x000fea0003800000 */
[----:B-1---5:R-:W2:Y:S02]  /*0220*/  ATOMG.E.CAS.STRONG.GPU PT, R3, [R4+0x18], R2, R3 ;  /* 0x00001802040373a9 */ /* 0x022ea400001ee103 */
[----:B--2---:R-:W-:Y:S01]  /*0230*/  ISETP.NE.AND P0, PT, R2, R3, PT ;  /* 0x000000030200720c */ /* 0x004fe20003f05270 */
[----:B------:R-:W-:-:S12]  /*0240*/  IMAD.MOV.U32 R2, RZ, RZ, R3 ;  /* 0x000000ffff027224 */ /* 0x000fd800078e0003 */
[----:B------:R-:W-:Y:S05]  /*0250*/  @P0 BRA `(.L_x_4) ;  /* 0xfffffffc00ec0947 */ /* 0x000fea000383ffff */
[----:B------:R-:W-:Y:S05]  /*0260*/  BSYNC B0 ;  /* 0x0000000000007941 */ /* 0x000fea0003800000 */
.L_x_3:
        /* <DEDUP_REMOVED lines=13> */
.L_x_5:
        /* <DEDUP_REMOVED lines=12> */
.L_x_10:


//--------------------- .text._Z4testIdEvPT_      --------------------------
	.section	.text._Z4testIdEvPT_,"ax",@progbits
	.align	128
        .global         _Z4testIdEvPT_
        .type           _Z4testIdEvPT_,@function
        .size           _Z4testIdEvPT_,(.L_x_11 - _Z4testIdEvPT_)
        .other          _Z4testIdEvPT_,@"STO_CUDA_ENTRY STV_DEFAULT"
_Z4testIdEvPT_:
.text._Z4testIdEvPT_:
[----:B------:R-:W-:Y:S01]  /*0000*/  LDC R1, c[0x0][0x37c] ;  /* 0x0000df00ff017b82 */ /* 0x000fe20000000800 */
[----:B------:R-:W0:Y:S07]  /*0010*/  S2R R2, SR_TID.X ;  /* 0x0000000000027919 */ /* 0x000e2e0000002100 */
[----:B------:R-:W1:Y:S01]  /*0020*/  LDC.64 R4, c[0x0][0x380] ;  /* 0x0000e000ff047b82 */ /* 0x000e620000000a00 */
[----:B------:R-:W1:Y:S01]  /*0030*/  LDCU.64 UR4, c[0x0][0x358] ;  /* 0x00006b00ff0477ac */ /* 0x000e620008000a00 */
[----:B0-----:R-:W1:Y:S02]  /*0040*/  I2F.F64.U32 R2, R2 ;  /* 0x0000000200027312 */ /* 0x001e640000201800 */
[----:B-1----:R-:W-:Y:S01]  /*0050*/  REDG.E.ADD.F64.RN.STRONG.GPU desc[UR4][R4.64], R2 ;  /* 0x00000002040079a6 */ /* 0x002fe2000c12ff04 */
[----:B------:R-:W-:Y:S05]  /*0060*/  EXIT ;  /* 0x000000000000794d */ /* 0x000fea0003800000 */
.L_x_6:
        /* <DEDUP_REMOVED lines=9> */
.L_x_11:


//--------------------- .text._Z4testIfEvPT_      --------------------------
	.section	.text._Z4testIfEvPT_,"ax",@progbits
	.align	128
        .global         _Z4testIfEvPT_
        .type           _Z4testIfEvPT_,@function
        .size           _Z4testIfEvPT_,(.L_x_12 - _Z4testIfEvPT_)
        .other          _Z4testIfEvPT_,@"STO_CUDA_ENTRY STV_DEFAULT"
_Z4testIfEvPT_:
.text._Z4testIfEvPT_:
[----:B------:R-:W-:Y:S01]  /*0000*/  LDC R1, c[0x0][0x37c] ;  /* 0x0000df00ff017b82 */ /* 0x000fe20000000800 */
[----:B------:R-:W0:Y:S01]  /*0010*/  S2R R7, SR_TID.X ;  /* 0x0000000000077919 */ /* 0x000e220000002100 */
[----:B------:R-:W1:Y:S06]  /*0020*/  LDCU.64 UR4, c[0x0][0x380] ;  /* 0x00007000ff0477ac */ /* 0x000e6c0008000a00 */
[----:B------:R-:W2:Y:S01]  /*0030*/  LDC.64 R2, c[0x0][0x380] ;  /* 0x0000e000ff027b82 */ /* 0x000ea20000000a00 */
[----:B------:R-:W2:Y:S01]  /*0040*/  LDCU.64 UR6, c[0x0][0x358] ;  /* 0x00006b00ff0677ac */ /* 0x000ea20008000a00 */
[----:B-1----:R-:W-:-:S04]  /*0050*/  UIADD3 UR4, UP0, UPT, UR4, 0x8, URZ ;  /* 0x0000000804047890 */ /* 0x002fc8000ff1e0ff */
[----:B------:R-:W-:Y:S02]  /*0060*/  UIADD3.X UR5, UPT, UPT, URZ, UR5, URZ, UP0, !UPT ;  /* 0x00000005ff057290 */ /* 0x000fe400087fe4ff */
[----:B------:R-:W-:-:S04]  /*0070*/  IMAD.U32 R4, RZ, RZ, UR4 ;  /* 0x00000004ff047e24 */ /* 0x000fc8000f8e00ff */
[----:B------:R-:W-:Y:S02]  /*0080*/  MOV R5, UR5 ;  /* 0x0000000500057c02 */ /* 0x000fe40008000f00 */
[----:B0-----:R-:W-:-:S05]  /*0090*/  I2FP.F32.U32 R7, R7 ;  /* 0x0000000700077245 */ /* 0x001fca0000201000 */
[----:B--2---:R-:W-:Y:S04]  /*00a0*/  REDG.E.ADD.F32.FTZ.RN.STRONG.GPU desc[UR6][R2.64], R7 ;  /* 0x00000007020079a6 */ /* 0x004fe8000c12f306 */
[----:B------:R-:W-:Y:S01]  /*00b0*/  ATOMG.E.EXCH.STRONG.GPU PT, RZ, desc[UR6][R4.64], R7 ;  /* 0x8000000704ff79a8 */ /* 0x000fe2000c1ef106 */
[----:B------:R-:W-:Y:S05]  /*00c0*/  EXIT ;  /* 0x000000000000794d */ /* 0x000fea0003800000 */
.L_x_7:
        /* <DEDUP_REMOVED lines=11> */
.L_x_12:


//--------------------- .text._Z4testIyEvPT_      --------------------------
	.section	.text._Z4testIyEvPT_,"ax",@progbits
	.align	128
        .global         _Z4testIyEvPT_
        .type           _Z4testIyEvPT_,@function
        .size           _Z4testIyEvPT_,(.L_x_13 - _Z4testIyEvPT_)
        .other          _Z4testIyEvPT_,@"STO_CUDA_ENTRY STV_DEFAULT"
_Z4testIyEvPT_:
.text._Z4testIyEvPT_:
[----:B------:R-:W-:Y:S01]  /*0000*/  LDC R1, c[0x0][0x37c] ;  /* 0x0000df00ff017b82 */ /* 0x000fe20000000800 */
[----:B------:R-:W0:Y:S01]  /*0010*/  S2R R10, SR_TID.X ;  /* 0x00000000000a7919 */ /* 0x000e220000002100 */
[----:B------:R-:W1:Y:S06]  /*0020*/  LDCU.64 UR4, c[0x0][0x380] ;  /* 0x00007000ff0477ac */ /* 0x000e6c0008000a00 */
[----:B------:R-:W2:Y:S01]  /*0030*/  LDC.64 R2, c[0x0][0x380] ;  /* 0x0000e000ff027b82 */ /* 0x000ea20000000a00 */
[----:B------:R-:W-:Y:S01]  /*0040*/  HFMA2 R11, -RZ, RZ, 0, 0 ;  /* 0x00000000ff0b7431 */ /* 0x000fe200000001ff */
[----:B------:R-:W2:Y:S01]  /*0050*/  LDCU.64 UR6, c[0x0][0x358] ;  /* 0x00006b00ff0677ac */ /* 0x000ea20008000a00 */
[----:B-1----:R-:W-:-:S04]  /*0060*/  UIADD3 UR4, UP0, UPT, UR4, 0x10, URZ ;  /* 0x0000001004047890 */ /* 0x002fc8000ff1e0ff */
[----:B------:R-:W-:Y:S02]  /*0070*/  UIADD3.X UR5, UPT, UPT, URZ, UR5, URZ, UP0, !UPT ;  /* 0x00000005ff057290 */ /* 0x000fe400087fe4ff */
[----:B------:R-:W-:-:S04]  /*0080*/  IMAD.U32 R4, RZ, RZ, UR4 ;  /* 0x00000004ff047e24 */ /* 0x000fc8000f8e00ff */
[----:B------:R-:W-:Y:S02]  /*0090*/  MOV R5, UR5 ;  /* 0x0000000500057c02 */ /* 0x000fe40008000f00 */
[----:B0-----:R-:W-:Y:S01]  /*00a0*/  IADD3 R8, P0, PT, R10, -0x1, RZ ;  /* 0xffffffff0a087810 */ /* 0x001fe20007f1e0ff */
[----:B--2---:R-:W-:Y:S04]  /*00b0*/  REDG.E.ADD.64.STRONG.GPU desc[UR6][R2.64], R10 ;  /* 0x0000000a0200798e */ /* 0x004fe8000c12e506 */
[----:B------:R-:W-:Y:S01]  /*00c0*/  IMAD.X R9, RZ, RZ, -0x1, P0 ;  /* 0xffffffffff097424 */ /* 0x000fe200000e06ff */
[----:B------:R-:W-:Y:S04]  /*00d0*/  ATOMG.E.EXCH.64.STRONG.GPU PT, RZ, desc[UR6][R4.64], R10 ;  /* 0x8000000a04ff79a8 */ /* 0x000fe8000c1ef506 */
[----:B------:R-:W-:Y:S01]  /*00e0*/  ATOMG.E.CAS.64.STRONG.GPU PT, RZ, [R4+0x28], R8, R10 ;  /* 0x0000280804ff73a9 */ /* 0x000fe200001ee50a */
[----:B------:R-:W-:Y:S05]  /*00f0*/  EXIT ;  /* 0x000000000000794d */ /* 0x000fea0003800000 */
.L_x_8:
        /* <DEDUP_REMOVED lines=16> */
.L_x_13:


//--------------------- .nv.shared.reserved.0     --------------------------
	.section	.nv.shared.reserved.0,"aw",@nobits
	.weak		__nv_reservedSMEM_offset_0_alias
	.size		__nv_reservedSMEM_offset_0_alias, 0, 64
	.other		__nv_reservedSMEM_offset_0_alias,@"STO_CUDA_RESERVED_SHARED STV_DEFAULT"
__nv_reservedSMEM_offset_0_alias:
	.zero		0
	.zero		64


//--------------------- .nv.global                --------------------------
	.section	.nv.global,"aw",@nobits
	.align	4
.nv.global:
	.type		d_error,@object
	.size		d_error,(.L_0 - d_error)
d_error:
	.zero		4
.L_0:


//--------------------- .nv.constant0._Z4testIjEvPT_ --------------------------
	.section	.nv.constant0._Z4testIjEvPT_,"a",@progbits
	.sectionflags	@""
	.align	4
.nv.constant0._Z4testIjEvPT_:
	.zero		904


//--------------------- .nv.constant0._Z4testIiEvPT_ --------------------------
	.section	.nv.constant0._Z4testIiEvPT_,"a",@progbits
	.sectionflags	@""
	.align	4
.nv.constant0._Z4testIiEvPT_:
	.zero		904


//--------------------- .nv.constant0._Z4testIdEvPT_ --------------------------
	.section	.nv.constant0._Z4testIdEvPT_,"a",@progbits
	.sectionflags	@""
	.align	4
.nv.constant0._Z4testIdEvPT_:
	.zero		904


//--------------------- .nv.constant0._Z4testIfEvPT_ --------------------------
	.section	.nv.constant0._Z4testIfEvPT_,"a",@progbits
	.sectionflags	@""
	.align	4
.nv.constant0._Z4testIfEvPT_:
	.zero		904


//--------------------- .nv.constant0._Z4testIyEvPT_ --------------------------
	.section	.nv.constant0._Z4testIyEvPT_,"a",@progbits
	.sectionflags	@""
	.align	4
.nv.constant0._Z4testIyEvPT_:
	.zero		904


//--------------------- SYMBOLS --------------------------

	.type		.nv.reservedSmem.offset0,@object
	.size		.nv.reservedSmem.offset0,0x4
